//
// Generated by NVIDIA NVVM Compiler
//
// Compiler Build ID: CL-36424714
// Cuda compilation tools, release 13.0, V13.0.88
// Based on NVVM 20.0.0
//

.version 9.0
.target sm_100
.address_size 64

	// .globl	saxpy

.visible .entry saxpy(
	.param .u64 .ptr .align 1 saxpy_param_0,
	.param .f32 saxpy_param_1,
	.param .u64 .ptr .align 1 saxpy_param_2,
	.param .u64 .ptr .align 1 saxpy_param_3
)
{
	.reg .b32 	%r<5>;
	.reg .b32 	%f<5>;
	.reg .b64 	%rd<11>;

	ld.param.u64 	%rd1, [saxpy_param_0];
	ld.param.f32 	%f1, [saxpy_param_1];
	ld.param.u64 	%rd2, [saxpy_param_2];
	ld.param.u64 	%rd3, [saxpy_param_3];
	cvta.to.global.u64 	%rd4, %rd1;
	cvta.to.global.u64 	%rd5, %rd3;
	cvta.to.global.u64 	%rd6, %rd2;
	mov.u32 	%r1, %ctaid.x;
	mov.u32 	%r2, %ntid.x;
	mov.u32 	%r3, %tid.x;
	mad.lo.s32 	%r4, %r1, %r2, %r3;
	mul.wide.s32 	%rd7, %r4, 4;
	add.s64 	%rd8, %rd6, %rd7;
	ld.global.f32 	%f2, [%rd8];
	add.s64 	%rd9, %rd5, %rd7;
	ld.global.f32 	%f3, [%rd9];
	fma.rn.f32 	%f4, %f1, %f2, %f3;
	add.s64 	%rd10, %rd4, %rd7;
	st.global.f32 	[%rd10], %f4;
	ret;

}


// ===== COMPILED SASS (sm_100) =====

	.target	sm_100

	.elftype	@"ET_EXEC"


//--------------------- .note.nv.tkinfo           --------------------------
	.section	.note.nv.tkinfo,"",@"SHT_NOTE"
	.sectionflags	@"SHF_NOTE_NV_TKINFO"
	.tkinfo
        /*0018*/ 	.word	0x00000002
        /*0030*/ 	.string	""
        /*0030*/ 	.string	"ptxas"
        /*0030*/ 	.string	"Cuda compilation tools, release 13.0, V13.0.88"
        /*0030*/ 	.string	"Build cuda_13.0.r13.0/compiler.36424714_0"
        /*0030*/ 	.string	"-arch sm_100 -m 64 "



//--------------------- .note.nv.cuinfo           --------------------------
	.section	.note.nv.cuinfo,"",@"SHT_NOTE"
	.sectionflags	@"SHF_NOTE_NV_CUINFO"
        /*0018*/ 	.short	0x0002
        /*001a*/ 	.short	0x0064
        /*001c*/ 	.short	0x0082
	.zero		2


//--------------------- .nv.info                  --------------------------
	.section	.nv.info,"",@"SHT_CUDA_INFO"
	.align	4


	//----- nvinfo : EIATTR_REGCOUNT
	.align		4
        /*0000*/ 	.byte	0x04, 0x2f
        /*0002*/ 	.short	(.L_1 - .L_0)
	.align		4
.L_0:
        /*0004*/ 	.word	index@(saxpy)
        /*0008*/ 	.word	0x0000000c


	//----- nvinfo : EIATTR_FRAME_SIZE
	.align		4
.L_1:
        /*000c*/ 	.byte	0x04, 0x11
        /*000e*/ 	.short	(.L_3 - .L_2)
	.align		4
.L_2:
        /*0010*/ 	.word	index@(saxpy)
        /*0014*/ 	.word	0x00000000


	//----- nvinfo : EIATTR_MIN_STACK_SIZE
	.align		4
.L_3:
        /*0018*/ 	.byte	0x04, 0x12
        /*001a*/ 	.short	(.L_5 - .L_4)
	.align		4
.L_4:
        /*001c*/ 	.word	index@(saxpy)
        /*0020*/ 	.word	0x00000000
.L_5:


//--------------------- .nv.compat                --------------------------
	.section	.nv.compat,"",@"SHT_CUDA_COMPAT_INFO"
	.align	4
        /*0000*/ 	.byte	0x02, 0x09, 0x00, 0x00, 0x02, 0x02, 0x01, 0x00, 0x02, 0x05, 0x05, 0x00, 0x03, 0x07, 0x01, 0x01
        /*0010*/ 	.byte	0x02, 0x03, 0x00, 0x00, 0x02, 0x06, 0x01, 0x00, 0x04, 0x0b, 0x08, 0x00, 0x09, 0x00, 0x00, 0x00
        /*0020*/ 	.byte	0x00, 0x00, 0x00, 0x00


//--------------------- .nv.info.saxpy            --------------------------
	.section	.nv.info.saxpy,"",@"SHT_CUDA_INFO"
	.sectionflags	@""
	.align	4


	//----- nvinfo : EIATTR_CUDA_API_VERSION
	.align		4
        /*0000*/ 	.byte	0x04, 0x37
        /*0002*/ 	.short	(.L_7 - .L_6)
.L_6:
        /*0004*/ 	.word	0x00000082


	//----- nvinfo : EIATTR_KPARAM_INFO
	.align		4
.L_7:
        /*0008*/ 	.byte	0x04, 0x17
        /*000a*/ 	.short	(.L_9 - .L_8)
.L_8:
        /*000c*/ 	.word	0x00000000
        /*0010*/ 	.short	0x0003
        /*0012*/ 	.short	0x0018
        /*0014*/ 	.byte	0x00, 0xf5, 0x21, 0x00


	//----- nvinfo : EIATTR_KPARAM_INFO
	.align		4
.L_9:
        /*0018*/ 	.byte	0x04, 0x17
        /*001a*/ 	.short	(.L_11 - .L_10)
.L_10:
        /*001c*/ 	.word	0x00000000
        /*0020*/ 	.short	0x0002
        /*0022*/ 	.short	0x0010
        /*0024*/ 	.byte	0x00, 0xf5, 0x21, 0x00


	//----- nvinfo : EIATTR_KPARAM_INFO
	.align		4
.L_11:
        /*0028*/ 	.byte	0x04, 0x17
        /*002a*/ 	.short	(.L_13 - .L_12)
.L_12:
        /*002c*/ 	.word	0x00000000
        /*0030*/ 	.short	0x0001
        /*0032*/ 	.short	0x0008
        /*0034*/ 	.byte	0x00, 0xf0, 0x11, 0x00


	//----- nvinfo : EIATTR_KPARAM_INFO
	.align		4
.L_13:
        /*0038*/ 	.byte	0x04, 0x17
        /*003a*/ 	.short	(.L_15 - .L_14)
.L_14:
        /*003c*/ 	.word	0x00000000
        /*0040*/ 	.short	0x0000
        /*0042*/ 	.short	0x0000
        /*0044*/ 	.byte	0x00, 0xf5, 0x21, 0x00


	//----- nvinfo : EIATTR_SPARSE_MMA_MASK
	.align		4
.L_15:
        /*0048*/ 	.byte	0x03, 0x50
        /*004a*/ 	.short	0x0000


	//----- nvinfo : EIATTR_MAXREG_COUNT
	.align		4
        /*004c*/ 	.byte	0x03, 0x1b
        /*004e*/ 	.short	0x00ff


	//----- nvinfo : EIATTR_MERCURY_ISA_VERSION
	.align		4
        /*0050*/ 	.byte	0x03, 0x5f
        /*0052*/ 	.short	0x0101


	//----- nvinfo : EIATTR_VRC_CTA_INIT_COUNT
	.align		4
        /*0054*/ 	.byte	0x02, 0x4a
	.zero		1
	.zero		1


	//----- nvinfo : EIATTR_EXIT_INSTR_OFFSETS
	.align		4
        /*0058*/ 	.byte	0x04, 0x1c
        /*005a*/ 	.short	(.L_17 - .L_16)


	//   ....[0]....
.L_16:
        /*005c*/ 	.word	0x00000110


	//----- nvinfo : EIATTR_CBANK_PARAM_SIZE
	.align		4
.L_17:
        /*0060*/ 	.byte	0x03, 0x19
        /*0062*/ 	.short	0x0020


	//----- nvinfo : EIATTR_PARAM_CBANK
	.align		4
        /*0064*/ 	.byte	0x04, 0x0a
        /*0066*/ 	.short	(.L_19 - .L_18)
	.align		4
.L_18:
        /*0068*/ 	.word	index@(.nv.constant0.saxpy)
        /*006c*/ 	.short	0x0380
        /*006e*/ 	.short	0x0020


	//----- nvinfo : EIATTR_SW_WAR
	.align		4
.L_19:
        /*0070*/ 	.byte	0x04, 0x36
        /*0072*/ 	.short	(.L_21 - .L_20)
.L_20:
        /*0074*/ 	.word	0x00000008
.L_21:


//--------------------- .nv.callgraph             --------------------------
	.section	.nv.callgraph,"",@"SHT_CUDA_CALLGRAPH"
	.align	4
	.sectionentsize	8
	.align		4
        /*0000*/ 	.word	0x00000000
	.align		4
        /*0004*/ 	.word	0xffffffff
	.align		4
        /*0008*/ 	.word	0x00000000
	.align		4
        /*000c*/ 	.word	0xfffffffe
	.align		4
        /*0010*/ 	.word	0x00000000
	.align		4
        /*0014*/ 	.word	0xfffffffd
	.align		4
        /*0018*/ 	.word	0x00000000
	.align		4
        /*001c*/ 	.word	0xfffffffc


//--------------------- .text.saxpy               --------------------------
	.section	.text.saxpy,"ax",@progbits
	.align	128
        .global         saxpy
        .type           saxpy,@function
        .size           saxpy,(.L_x_1 - saxpy)
        .other          saxpy,@"STO_CUDA_ENTRY STV_DEFAULT"
saxpy:
.text.saxpy:
[----:B------:R-:W-:Y:S01]  /*0000*/  LDC R1, c[0x0][0x37c] ;  /* 0x0000df00ff017b82 */ /* 0x000fe20000000800 */
[----:B------:R-:W0:Y:S07]  /*0010*/  S2R R0, SR_TID.X ;  /* 0x0000000000007919 */ /* 0x000e2e0000002100 */
[----:B------:R-:W0:Y:S01]  /*0020*/  S2UR UR6, SR_CTAID.X ;  /* 0x00000000000679c3 */ /* 0x000e220000002500 */
[----:B------:R-:W1:Y:S07]  /*0030*/  LDCU.64 UR4, c[0x0][0x358] ;  /* 0x00006b00ff0477ac */ /* 0x000e6e0008000a00 */
[----:B------:R-:W0:Y:S08]  /*0040*/  LDC R9, c[0x0][0x360] ;  /* 0x0000d800ff097b82 */ /* 0x000e300000000800 */
[----:B------:R-:W2:Y:S08]  /*0050*/  LDC.64 R2, c[0x0][0x390] ;  /* 0x0000e400ff027b82 */ /* 0x000eb00000000a00 */
[----:B------:R-:W3:Y:S01]  /*0060*/  LDC.64 R4, c[0x0][0x398] ;  /* 0x0000e600ff047b82 */ /* 0x000ee20000000a00 */
[----:B0-----:R-:W-:-:S07]  /*0070*/  IMAD R9, R9, UR6, R0 ;  /* 0x0000000609097c24 */ /* 0x001fce000f8e0200 */
[----:B------:R-:W0:Y:S01]  /*0080*/  LDC.64 R6, c[0x0][0x380] ;  /* 0x0000e000ff067b82 */ /* 0x000e220000000a00 */
[----:B------:R-:W4:Y:S01]  /*0090*/  LDCU UR6, c[0x0][0x388] ;  /* 0x00007100ff0677ac */ /* 0x000f220008000800 */
[----:B--2---:R-:W-:-:S06]  /*00a0*/  IMAD.WIDE R2, R9, 0x4, R2 ;  /* 0x0000000409027825 */ /* 0x004fcc00078e0202 */
[----:B-1----:R-:W4:Y:S01]  /*00b0*/  LDG.E R2, desc[UR4][R2.64] ;  /* 0x0000000402027981 */ /* 0x002f22000c1e1900 */
[----:B---3--:R-:W-:-:S06]  /*00c0*/  IMAD.WIDE R4, R9, 0x4, R4 ;  /* 0x0000000409047825 */ /* 0x008fcc00078e0204 */
[----:B------:R-:W4:Y:S01]  /*00d0*/  LDG.E R5, desc[UR4][R4.64] ;  /* 0x0000000404057981 */ /* 0x000f22000c1e1900 */
[----:B0-----:R-:W-:-:S04]  /*00e0*/  IMAD.WIDE R6, R9, 0x4, R6 ;  /* 0x0000000409067825 */ /* 0x001fc800078e0206 */
[----:B----4-:R-:W-:-:S05]  /*00f0*/  FFMA R9, R2, UR6, R5 ;  /* 0x0000000602097c23 */ /* 0x010fca0008000005 */
[----:B------:R-:W-:Y:S01]  /*0100*/  STG.E desc[UR4][R6.64], R9 ;  /* 0x0000000906007986 */ /* 0x000fe2000c101904 */
[----:B------:R-:W-:Y:S05]  /*0110*/  EXIT ;  /* 0x000000000000794d */ /* 0x000fea0003800000 */
.L_x_0:
[----:B------:R-:W-:-:S00]  /*0120*/  BRA `(.L_x_0) ;  /* 0xfffffffc00fc7947 */ /* 0x000fc0000383ffff */
[----:B------:R-:W-:-:S00]  /*0130*/  NOP ;  /* 0x0000000000007918 */ /* 0x000fc00000000000 */
        /* <DEDUP_REMOVED lines=12> */
.L_x_1:


//--------------------- .nv.shared.reserved.0     --------------------------
	.section	.nv.shared.reserved.0,"aw",@nobits
	.weak		__nv_reservedSMEM_offset_0_alias
	.size		__nv_reservedSMEM_offset_0_alias, 0, 64
	.other		__nv_reservedSMEM_offset_0_alias,@"STO_CUDA_RESERVED_SHARED STV_DEFAULT"
__nv_reservedSMEM_offset_0_alias:
	.zero		0
	.zero		64


//--------------------- .nv.constant0.saxpy       --------------------------
	.section	.nv.constant0.saxpy,"a",@progbits
	.sectionflags	@""
	.align	4
.nv.constant0.saxpy:
	.zero		928


//--------------------- SYMBOLS --------------------------

	.type		.nv.reservedSmem.offset0,@object
	.size		.nv.reservedSmem.offset0,0x4
